//
// Generated by NVIDIA NVVM Compiler
//
// Compiler Build ID: CL-36424714
// Cuda compilation tools, release 13.0, V13.0.88
// Based on NVVM 20.0.0
//

.version 9.0
.target sm_100
.address_size 64

	// .globl	_Z11computeGridPPfii
.global .align 1 .b8 _ZN34_INTERNAL_02407917_4_k_cu_0320f8284cuda3std3__45__cpo5beginE[1];
.global .align 1 .b8 _ZN34_INTERNAL_02407917_4_k_cu_0320f8284cuda3std3__45__cpo3endE[1];
.global .align 1 .b8 _ZN34_INTERNAL_02407917_4_k_cu_0320f8284cuda3std3__45__cpo6cbeginE[1];
.global .align 1 .b8 _ZN34_INTERNAL_02407917_4_k_cu_0320f8284cuda3std3__45__cpo4cendE[1];
.global .align 1 .b8 _ZN34_INTERNAL_02407917_4_k_cu_0320f8284cuda3std3__45__cpo6rbeginE[1];
.global .align 1 .b8 _ZN34_INTERNAL_02407917_4_k_cu_0320f8284cuda3std3__45__cpo4rendE[1];
.global .align 1 .b8 _ZN34_INTERNAL_02407917_4_k_cu_0320f8284cuda3std3__45__cpo7crbeginE[1];
.global .align 1 .b8 _ZN34_INTERNAL_02407917_4_k_cu_0320f8284cuda3std3__45__cpo5crendE[1];
.global .align 1 .b8 _ZN34_INTERNAL_02407917_4_k_cu_0320f8284cuda3std3__419piecewise_constructE[1];
.global .align 1 .b8 _ZN34_INTERNAL_02407917_4_k_cu_0320f8284cuda3std6ranges3__45__cpo4swapE[1];
.global .align 1 .b8 _ZN34_INTERNAL_02407917_4_k_cu_0320f8284cuda3std6ranges3__45__cpo9iter_moveE[1];
.global .align 1 .b8 _ZN34_INTERNAL_02407917_4_k_cu_0320f8284cuda3std6ranges3__45__cpo5beginE[1];
.global .align 1 .b8 _ZN34_INTERNAL_02407917_4_k_cu_0320f8284cuda3std6ranges3__45__cpo3endE[1];
.global .align 1 .b8 _ZN34_INTERNAL_02407917_4_k_cu_0320f8284cuda3std6ranges3__45__cpo6cbeginE[1];
.global .align 1 .b8 _ZN34_INTERNAL_02407917_4_k_cu_0320f8284cuda3std6ranges3__45__cpo4cendE[1];
.global .align 1 .b8 _ZN34_INTERNAL_02407917_4_k_cu_0320f8284cuda3std6ranges3__45__cpo7advanceE[1];
.global .align 1 .b8 _ZN34_INTERNAL_02407917_4_k_cu_0320f8284cuda3std6ranges3__45__cpo9iter_swapE[1];
.global .align 1 .b8 _ZN34_INTERNAL_02407917_4_k_cu_0320f8284cuda3std6ranges3__45__cpo4nextE[1];
.global .align 1 .b8 _ZN34_INTERNAL_02407917_4_k_cu_0320f8284cuda3std6ranges3__45__cpo4prevE[1];
.global .align 1 .b8 _ZN34_INTERNAL_02407917_4_k_cu_0320f8284cuda3std6ranges3__45__cpo4dataE[1];
.global .align 1 .b8 _ZN34_INTERNAL_02407917_4_k_cu_0320f8284cuda3std6ranges3__45__cpo5cdataE[1];
.global .align 1 .b8 _ZN34_INTERNAL_02407917_4_k_cu_0320f8284cuda3std6ranges3__45__cpo4sizeE[1];
.global .align 1 .b8 _ZN34_INTERNAL_02407917_4_k_cu_0320f8284cuda3std6ranges3__45__cpo5ssizeE[1];
.global .align 1 .b8 _ZN34_INTERNAL_02407917_4_k_cu_0320f8284cuda3std6ranges3__45__cpo8distanceE[1];
.global .align 4 .b8 __cudart_i2opi_f[24] = {65, 144, 67, 60, 153, 149, 98, 219, 192, 221, 52, 245, 209, 87, 39, 252, 41, 21, 68, 78, 110, 131, 249, 162};

.visible .entry _Z11computeGridPPfii(
	.param .u64 .ptr .align 1 _Z11computeGridPPfii_param_0,
	.param .u32 _Z11computeGridPPfii_param_1,
	.param .u32 _Z11computeGridPPfii_param_2
)
{
	.local .align 4 .b8 	__local_depot0[28];
	.reg .b64 	%SP;
	.reg .b64 	%SPL;
	.reg .pred 	%p<19>;
	.reg .b32 	%r<88>;
	.reg .b32 	%f<56>;
	.reg .b64 	%rd<47>;
	.reg .b64 	%fd<5>;

	mov.u64 	%SPL, __local_depot0;
	ld.param.u64 	%rd16, [_Z11computeGridPPfii_param_0];
	ld.param.u32 	%r31, [_Z11computeGridPPfii_param_1];
	ld.param.u32 	%r32, [_Z11computeGridPPfii_param_2];
	add.u64 	%rd1, %SPL, 0;
	mov.u32 	%r34, %tid.x;
	mov.u32 	%r35, %ntid.x;
	mov.u32 	%r36, %ctaid.x;
	mad.lo.s32 	%r1, %r35, %r36, %r34;
	mov.u32 	%r37, %tid.y;
	mov.u32 	%r38, %ntid.y;
	mov.u32 	%r39, %ctaid.y;
	mad.lo.s32 	%r40, %r38, %r39, %r37;
	setp.ge.s32 	%p1, %r1, %r31;
	setp.ge.s32 	%p2, %r40, %r32;
	or.pred  	%p3, %p1, %p2;
	@%p3 bra 	$L__BB0_18;
	cvt.rn.f32.s32 	%f1, %r1;
	mul.f32 	%f14, %f1, 0f3F22F983;
	cvt.rni.s32.f32 	%r83, %f14;
	cvt.rn.f32.s32 	%f15, %r83;
	fma.rn.f32 	%f16, %f15, 0fBFC90FDA, %f1;
	fma.rn.f32 	%f17, %f15, 0fB3A22168, %f16;
	fma.rn.f32 	%f54, %f15, 0fA7C234C5, %f17;
	abs.f32 	%f3, %f1;
	setp.ltu.f32 	%p4, %f3, 0f47CE4780;
	@%p4 bra 	$L__BB0_9;
	setp.neu.f32 	%p5, %f3, 0f7F800000;
	@%p5 bra 	$L__BB0_4;
	mov.f32 	%f20, 0f00000000;
	mul.rn.f32 	%f54, %f1, %f20;
	mov.b32 	%r83, 0;
	bra.uni 	$L__BB0_9;
$L__BB0_4:
	mov.b32 	%r4, %f1;
	shl.b32 	%r42, %r4, 8;
	or.b32  	%r5, %r42, -2147483648;
	mov.b64 	%rd43, 0;
	mov.b32 	%r80, 0;
	mov.u64 	%rd41, __cudart_i2opi_f;
	mov.u64 	%rd42, %rd1;
$L__BB0_5:
	.pragma "nounroll";
	ld.global.nc.u32 	%r43, [%rd41];
	mad.wide.u32 	%rd20, %r43, %r5, %rd43;
	shr.u64 	%rd43, %rd20, 32;
	st.local.u32 	[%rd42], %rd20;
	add.s32 	%r80, %r80, 1;
	add.s64 	%rd42, %rd42, 4;
	add.s64 	%rd41, %rd41, 4;
	setp.ne.s32 	%p6, %r80, 6;
	@%p6 bra 	$L__BB0_5;
	shr.u32 	%r44, %r4, 23;
	st.local.u32 	[%rd1+24], %rd43;
	and.b32  	%r8, %r44, 31;
	and.b32  	%r45, %r44, 224;
	add.s32 	%r46, %r45, -128;
	shr.u32 	%r47, %r46, 5;
	mul.wide.u32 	%rd21, %r47, 4;
	sub.s64 	%rd8, %rd1, %rd21;
	ld.local.u32 	%r81, [%rd8+24];
	ld.local.u32 	%r82, [%rd8+20];
	setp.eq.s32 	%p7, %r8, 0;
	@%p7 bra 	$L__BB0_8;
	shf.l.wrap.b32 	%r81, %r82, %r81, %r8;
	ld.local.u32 	%r48, [%rd8+16];
	shf.l.wrap.b32 	%r82, %r48, %r82, %r8;
$L__BB0_8:
	shr.u32 	%r49, %r81, 30;
	shf.l.wrap.b32 	%r50, %r82, %r81, 2;
	shl.b32 	%r51, %r82, 2;
	shr.u32 	%r52, %r50, 31;
	add.s32 	%r53, %r52, %r49;
	neg.s32 	%r54, %r53;
	setp.lt.s32 	%p8, %r1, 0;
	selp.b32 	%r83, %r54, %r53, %p8;
	xor.b32  	%r55, %r50, %r4;
	shr.s32 	%r56, %r50, 31;
	xor.b32  	%r57, %r56, %r50;
	xor.b32  	%r58, %r56, %r51;
	cvt.u64.u32 	%rd22, %r57;
	shl.b64 	%rd23, %rd22, 32;
	cvt.u64.u32 	%rd24, %r58;
	or.b64  	%rd25, %rd23, %rd24;
	cvt.rn.f64.s64 	%fd1, %rd25;
	mul.f64 	%fd2, %fd1, 0d3BF921FB54442D19;
	cvt.rn.f32.f64 	%f18, %fd2;
	neg.f32 	%f19, %f18;
	setp.lt.s32 	%p9, %r55, 0;
	selp.f32 	%f54, %f19, %f18, %p9;
$L__BB0_9:
	mul.rn.f32 	%f21, %f54, %f54;
	and.b32  	%r60, %r83, 1;
	setp.eq.b32 	%p10, %r60, 1;
	selp.f32 	%f22, 0f3F800000, %f54, %p10;
	fma.rn.f32 	%f23, %f21, %f22, 0f00000000;
	fma.rn.f32 	%f24, %f21, 0f37CBAC00, 0fBAB607ED;
	selp.f32 	%f25, %f24, 0fB94D4153, %p10;
	selp.f32 	%f26, 0f3D2AAABB, 0f3C0885E4, %p10;
	fma.rn.f32 	%f27, %f25, %f21, %f26;
	selp.f32 	%f28, 0fBEFFFFFF, 0fBE2AAAA8, %p10;
	fma.rn.f32 	%f29, %f27, %f21, %f28;
	fma.rn.f32 	%f30, %f29, %f23, %f22;
	and.b32  	%r61, %r83, 2;
	setp.eq.s32 	%p11, %r61, 0;
	mov.f32 	%f31, 0f00000000;
	sub.f32 	%f32, %f31, %f30;
	selp.f32 	%f7, %f30, %f32, %p11;
	cvt.rn.f32.u32 	%f8, %r40;
	mul.f32 	%f33, %f8, 0f3F22F983;
	cvt.rni.s32.f32 	%r87, %f33;
	cvt.rn.f32.s32 	%f34, %r87;
	fma.rn.f32 	%f35, %f34, 0fBFC90FDA, %f8;
	fma.rn.f32 	%f36, %f34, 0fB3A22168, %f35;
	fma.rn.f32 	%f55, %f34, 0fA7C234C5, %f36;
	abs.f32 	%f10, %f8;
	setp.ltu.f32 	%p12, %f10, 0f47CE4780;
	@%p12 bra 	$L__BB0_17;
	setp.neu.f32 	%p13, %f10, 0f7F800000;
	@%p13 bra 	$L__BB0_12;
	mov.f32 	%f39, 0f00000000;
	mul.rn.f32 	%f55, %f8, %f39;
	mov.b32 	%r87, 0;
	bra.uni 	$L__BB0_17;
$L__BB0_12:
	mov.b32 	%r18, %f8;
	shl.b32 	%r63, %r18, 8;
	or.b32  	%r19, %r63, -2147483648;
	mov.b64 	%rd46, 0;
	mov.b32 	%r84, 0;
	mov.u64 	%rd44, __cudart_i2opi_f;
	mov.u64 	%rd45, %rd1;
$L__BB0_13:
	.pragma "nounroll";
	ld.global.nc.u32 	%r64, [%rd44];
	mad.wide.u32 	%rd28, %r64, %r19, %rd46;
	shr.u64 	%rd46, %rd28, 32;
	st.local.u32 	[%rd45], %rd28;
	add.s32 	%r84, %r84, 1;
	add.s64 	%rd45, %rd45, 4;
	add.s64 	%rd44, %rd44, 4;
	setp.ne.s32 	%p14, %r84, 6;
	@%p14 bra 	$L__BB0_13;
	shr.u32 	%r65, %r18, 23;
	st.local.u32 	[%rd1+24], %rd46;
	and.b32  	%r22, %r65, 31;
	add.s32 	%r66, %r65, -128;
	shr.u32 	%r67, %r66, 5;
	mul.wide.u32 	%rd29, %r67, 4;
	sub.s64 	%rd15, %rd1, %rd29;
	ld.local.u32 	%r85, [%rd15+24];
	ld.local.u32 	%r86, [%rd15+20];
	setp.eq.s32 	%p15, %r22, 0;
	@%p15 bra 	$L__BB0_16;
	shf.l.wrap.b32 	%r85, %r86, %r85, %r22;
	ld.local.u32 	%r68, [%rd15+16];
	shf.l.wrap.b32 	%r86, %r68, %r86, %r22;
$L__BB0_16:
	shr.u32 	%r69, %r85, 30;
	shf.l.wrap.b32 	%r70, %r86, %r85, 2;
	shl.b32 	%r71, %r86, 2;
	shr.u32 	%r72, %r70, 31;
	add.s32 	%r87, %r72, %r69;
	shr.s32 	%r73, %r70, 31;
	xor.b32  	%r74, %r73, %r70;
	xor.b32  	%r75, %r73, %r71;
	cvt.u64.u32 	%rd30, %r74;
	shl.b64 	%rd31, %rd30, 32;
	cvt.u64.u32 	%rd32, %r75;
	or.b64  	%rd33, %rd31, %rd32;
	cvt.rn.f64.s64 	%fd3, %rd33;
	mul.f64 	%fd4, %fd3, 0d3BF921FB54442D19;
	cvt.rn.f32.f64 	%f37, %fd4;
	neg.f32 	%f38, %f37;
	setp.lt.s32 	%p16, %r70, 0;
	selp.f32 	%f55, %f38, %f37, %p16;
$L__BB0_17:
	add.s32 	%r77, %r87, 1;
	mul.rn.f32 	%f40, %f55, %f55;
	and.b32  	%r78, %r87, 1;
	setp.eq.b32 	%p17, %r78, 1;
	selp.f32 	%f41, %f55, 0f3F800000, %p17;
	fma.rn.f32 	%f42, %f40, %f41, 0f00000000;
	fma.rn.f32 	%f43, %f40, 0f37CBAC00, 0fBAB607ED;
	selp.f32 	%f44, 0fB94D4153, %f43, %p17;
	selp.f32 	%f45, 0f3C0885E4, 0f3D2AAABB, %p17;
	fma.rn.f32 	%f46, %f44, %f40, %f45;
	selp.f32 	%f47, 0fBE2AAAA8, 0fBEFFFFFF, %p17;
	fma.rn.f32 	%f48, %f46, %f40, %f47;
	fma.rn.f32 	%f49, %f48, %f42, %f41;
	and.b32  	%r79, %r77, 2;
	setp.eq.s32 	%p18, %r79, 0;
	mov.f32 	%f50, 0f00000000;
	sub.f32 	%f51, %f50, %f49;
	selp.f32 	%f52, %f49, %f51, %p18;
	add.f32 	%f53, %f7, %f52;
	cvta.to.global.u64 	%rd34, %rd16;
	mul.wide.s32 	%rd35, %r1, 8;
	add.s64 	%rd36, %rd34, %rd35;
	ld.global.u64 	%rd37, [%rd36];
	cvta.to.global.u64 	%rd38, %rd37;
	mul.wide.u32 	%rd39, %r40, 4;
	add.s64 	%rd40, %rd38, %rd39;
	st.global.f32 	[%rd40], %f53;
$L__BB0_18:
	ret;

}


// ===== COMPILED SASS (sm_100) =====

	.target	sm_100

	.elftype	@"ET_EXEC"


//--------------------- .note.nv.tkinfo           --------------------------
	.section	.note.nv.tkinfo,"",@"SHT_NOTE"
	.sectionflags	@"SHF_NOTE_NV_TKINFO"
	.tkinfo
        /*0018*/ 	.word	0x00000002
        /*0030*/ 	.string	""
        /*0030*/ 	.string	"ptxas"
        /*0030*/ 	.string	"Cuda compilation tools, release 13.0, V13.0.88"
        /*0030*/ 	.string	"Build cuda_13.0.r13.0/compiler.36424714_0"
        /*0030*/ 	.string	"-arch sm_100 -m 64 "



//--------------------- .note.nv.cuinfo           --------------------------
	.section	.note.nv.cuinfo,"",@"SHT_NOTE"
	.sectionflags	@"SHF_NOTE_NV_CUINFO"
        /*0018*/ 	.short	0x0002
        /*001a*/ 	.short	0x0064
        /*001c*/ 	.short	0x0082
	.zero		2


//--------------------- .nv.info                  --------------------------
	.section	.nv.info,"",@"SHT_CUDA_INFO"
	.align	4


	//----- nvinfo : EIATTR_REGCOUNT
	.align		4
        /*0000*/ 	.byte	0x04, 0x2f
        /*0002*/ 	.short	(.L_26 - .L_25)
	.align		4
.L_25:
        /*0004*/ 	.word	index@(_Z11computeGridPPfii)
        /*0008*/ 	.word	0x00000017


	//----- nvinfo : EIATTR_FRAME_SIZE
	.align		4
.L_26:
        /*000c*/ 	.byte	0x04, 0x11
        /*000e*/ 	.short	(.L_28 - .L_27)
	.align		4
.L_27:
        /*0010*/ 	.word	index@(_Z11computeGridPPfii)
        /*0014*/ 	.word	0x00000000


	//----- nvinfo : EIATTR_MIN_STACK_SIZE
	.align		4
.L_28:
        /*0018*/ 	.byte	0x04, 0x12
        /*001a*/ 	.short	(.L_30 - .L_29)
	.align		4
.L_29:
        /*001c*/ 	.word	index@(_Z11computeGridPPfii)
        /*0020*/ 	.word	0x00000000
.L_30:


//--------------------- .nv.compat                --------------------------
	.section	.nv.compat,"",@"SHT_CUDA_COMPAT_INFO"
	.align	4
        /*0000*/ 	.byte	0x02, 0x09, 0x00, 0x00, 0x02, 0x02, 0x01, 0x00, 0x02, 0x05, 0x05, 0x00, 0x03, 0x07, 0x01, 0x01
        /*0010*/ 	.byte	0x02, 0x03, 0x00, 0x00, 0x02, 0x06, 0x01, 0x00, 0x04, 0x0b, 0x08, 0x00, 0x01, 0x00, 0x00, 0x00
        /*0020*/ 	.byte	0x00, 0x00, 0x00, 0x00


//--------------------- .nv.info._Z11computeGridPPfii --------------------------
	.section	.nv.info._Z11computeGridPPfii,"",@"SHT_CUDA_INFO"
	.sectionflags	@""
	.align	4


	//----- nvinfo : EIATTR_CUDA_API_VERSION
	.align		4
        /*0000*/ 	.byte	0x04, 0x37
        /*0002*/ 	.short	(.L_32 - .L_31)
.L_31:
        /*0004*/ 	.word	0x00000082


	//----- nvinfo : EIATTR_KPARAM_INFO
	.align		4
.L_32:
        /*0008*/ 	.byte	0x04, 0x17
        /*000a*/ 	.short	(.L_34 - .L_33)
.L_33:
        /*000c*/ 	.word	0x00000000
        /*0010*/ 	.short	0x0002
        /*0012*/ 	.short	0x000c
        /*0014*/ 	.byte	0x00, 0xf0, 0x11, 0x00


	//----- nvinfo : EIATTR_KPARAM_INFO
	.align		4
.L_34:
        /*0018*/ 	.byte	0x04, 0x17
        /*001a*/ 	.short	(.L_36 - .L_35)
.L_35:
        /*001c*/ 	.word	0x00000000
        /*0020*/ 	.short	0x0001
        /*0022*/ 	.short	0x0008
        /*0024*/ 	.byte	0x00, 0xf0, 0x11, 0x00


	//----- nvinfo : EIATTR_KPARAM_INFO
	.align		4
.L_36:
        /*0028*/ 	.byte	0x04, 0x17
        /*002a*/ 	.short	(.L_38 - .L_37)
.L_37:
        /*002c*/ 	.word	0x00000000
        /*0030*/ 	.short	0x0000
        /*0032*/ 	.short	0x0000
        /*0034*/ 	.byte	0x00, 0xf5, 0x21, 0x00


	//----- nvinfo : EIATTR_SPARSE_MMA_MASK
	.align		4
.L_38:
        /*0038*/ 	.byte	0x03, 0x50
        /*003a*/ 	.short	0x0000


	//----- nvinfo : EIATTR_MAXREG_COUNT
	.align		4
        /*003c*/ 	.byte	0x03, 0x1b
        /*003e*/ 	.short	0x00ff


	//----- nvinfo : EIATTR_MERCURY_ISA_VERSION
	.align		4
        /*0040*/ 	.byte	0x03, 0x5f
        /*0042*/ 	.short	0x0101


	//----- nvinfo : EIATTR_VRC_CTA_INIT_COUNT
	.align		4
        /*0044*/ 	.byte	0x02, 0x4a
	.zero		1
	.zero		1


	//----- nvinfo : EIATTR_EXIT_INSTR_OFFSETS
	.align		4
        /*0048*/ 	.byte	0x04, 0x1c
        /*004a*/ 	.short	(.L_40 - .L_39)


	//   ....[0]....
.L_39:
        /*004c*/ 	.word	0x000000c0


	//   ....[1]....
        /*0050*/ 	.word	0x00001040


	//----- nvinfo : EIATTR_CRS_STACK_SIZE
	.align		4
.L_40:
        /*0054*/ 	.byte	0x04, 0x1e
        /*0056*/ 	.short	(.L_42 - .L_41)
.L_41:
        /*0058*/ 	.word	0x00000000


	//----- nvinfo : EIATTR_CBANK_PARAM_SIZE
	.align		4
.L_42:
        /*005c*/ 	.byte	0x03, 0x19
        /*005e*/ 	.short	0x0010


	//----- nvinfo : EIATTR_PARAM_CBANK
	.align		4
        /*0060*/ 	.byte	0x04, 0x0a
        /*0062*/ 	.short	(.L_44 - .L_43)
	.align		4
.L_43:
        /*0064*/ 	.word	index@(.nv.constant0._Z11computeGridPPfii)
        /*0068*/ 	.short	0x0380
        /*006a*/ 	.short	0x0010


	//----- nvinfo : EIATTR_SW_WAR
	.align		4
.L_44:
        /*006c*/ 	.byte	0x04, 0x36
        /*006e*/ 	.short	(.L_46 - .L_45)
.L_45:
        /*0070*/ 	.word	0x00000008
.L_46:


//--------------------- .nv.callgraph             --------------------------
	.section	.nv.callgraph,"",@"SHT_CUDA_CALLGRAPH"
	.align	4
	.sectionentsize	8
	.align		4
        /*0000*/ 	.word	0x00000000
	.align		4
        /*0004*/ 	.word	0xffffffff
	.align		4
        /*0008*/ 	.word	0x00000000
	.align		4
        /*000c*/ 	.word	0xfffffffe
	.align		4
        /*0010*/ 	.word	0x00000000
	.align		4
        /*0014*/ 	.word	0xfffffffd
	.align		4
        /*0018*/ 	.word	0x00000000
	.align		4
        /*001c*/ 	.word	0xfffffffc


//--------------------- .nv.constant4             --------------------------
	.section	.nv.constant4,"a",@progbits
	.align	8
	.align		8
.nv.constant4:
        /*0000*/ 	.dword	_ZN34_INTERNAL_02407917_4_k_cu_0320f8284cuda3std3__45__cpo5beginE
	.align		8
        /*0008*/ 	.dword	_ZN34_INTERNAL_02407917_4_k_cu_0320f8284cuda3std3__45__cpo3endE
	.align		8
        /*0010*/ 	.dword	_ZN34_INTERNAL_02407917_4_k_cu_0320f8284cuda3std3__45__cpo6cbeginE
	.align		8
        /*0018*/ 	.dword	_ZN34_INTERNAL_02407917_4_k_cu_0320f8284cuda3std3__45__cpo4cendE
	.align		8
        /*0020*/ 	.dword	_ZN34_INTERNAL_02407917_4_k_cu_0320f8284cuda3std3__45__cpo6rbeginE
	.align		8
        /*0028*/ 	.dword	_ZN34_INTERNAL_02407917_4_k_cu_0320f8284cuda3std3__45__cpo4rendE
	.align		8
        /*0030*/ 	.dword	_ZN34_INTERNAL_02407917_4_k_cu_0320f8284cuda3std3__45__cpo7crbeginE
	.align		8
        /*0038*/ 	.dword	_ZN34_INTERNAL_02407917_4_k_cu_0320f8284cuda3std3__45__cpo5crendE
	.align		8
        /*0040*/ 	.dword	_ZN34_INTERNAL_02407917_4_k_cu_0320f8284cuda3std3__419piecewise_constructE
	.align		8
        /*0048*/ 	.dword	_ZN34_INTERNAL_02407917_4_k_cu_0320f8284cuda3std6ranges3__45__cpo4swapE
	.align		8
        /*0050*/ 	.dword	_ZN34_INTERNAL_02407917_4_k_cu_0320f8284cuda3std6ranges3__45__cpo9iter_moveE
	.align		8
        /*0058*/ 	.dword	_ZN34_INTERNAL_02407917_4_k_cu_0320f8284cuda3std6ranges3__45__cpo5beginE
	.align		8
        /*0060*/ 	.dword	_ZN34_INTERNAL_02407917_4_k_cu_0320f8284cuda3std6ranges3__45__cpo3endE
	.align		8
        /*0068*/ 	.dword	_ZN34_INTERNAL_02407917_4_k_cu_0320f8284cuda3std6ranges3__45__cpo6cbeginE
	.align		8
        /*0070*/ 	.dword	_ZN34_INTERNAL_02407917_4_k_cu_0320f8284cuda3std6ranges3__45__cpo4cendE
	.align		8
        /*0078*/ 	.dword	_ZN34_INTERNAL_02407917_4_k_cu_0320f8284cuda3std6ranges3__45__cpo7advanceE
	.align		8
        /*0080*/ 	.dword	_ZN34_INTERNAL_02407917_4_k_cu_0320f8284cuda3std6ranges3__45__cpo9iter_swapE
	.align		8
        /*0088*/ 	.dword	_ZN34_INTERNAL_02407917_4_k_cu_0320f8284cuda3std6ranges3__45__cpo4nextE
	.align		8
        /*0090*/ 	.dword	_ZN34_INTERNAL_02407917_4_k_cu_0320f8284cuda3std6ranges3__45__cpo4prevE
	.align		8
        /*0098*/ 	.dword	_ZN34_INTERNAL_02407917_4_k_cu_0320f8284cuda3std6ranges3__45__cpo4dataE
	.align		8
        /*00a0*/ 	.dword	_ZN34_INTERNAL_02407917_4_k_cu_0320f8284cuda3std6ranges3__45__cpo5cdataE
	.align		8
        /*00a8*/ 	.dword	_ZN34_INTERNAL_02407917_4_k_cu_0320f8284cuda3std6ranges3__45__cpo4sizeE
	.align		8
        /*00b0*/ 	.dword	_ZN34_INTERNAL_02407917_4_k_cu_0320f8284cuda3std6ranges3__45__cpo5ssizeE
	.align		8
        /*00b8*/ 	.dword	_ZN34_INTERNAL_02407917_4_k_cu_0320f8284cuda3std6ranges3__45__cpo8distanceE
	.align		8
        /*00c0*/ 	.dword	__cudart_i2opi_f


//--------------------- .text._Z11computeGridPPfii --------------------------
	.section	.text._Z11computeGridPPfii,"ax",@progbits
	.align	128
        .global         _Z11computeGridPPfii
        .type           _Z11computeGridPPfii,@function
        .size           _Z11computeGridPPfii,(.L_x_11 - _Z11computeGridPPfii)
        .other          _Z11computeGridPPfii,@"STO_CUDA_ENTRY STV_DEFAULT"
_Z11computeGridPPfii:
.text._Z11computeGridPPfii:
[----:B------:R-:W-:Y:S01]  /*0000*/  LDC R1, c[0x0][0x37c] ;  /* 0x0000df00ff017b82 */ /* 0x000fe20000000800 */
[----:B------:R-:W0:Y:S01]  /*0010*/  S2R R2, SR_TID.Y ;  /* 0x0000000000027919 */ /* 0x000e220000002200 */
[----:B------:R-:W1:Y:S01]  /*0020*/  LDCU UR4, c[0x0][0x360] ;  /* 0x00006c00ff0477ac */ /* 0x000e620008000800 */
[----:B------:R-:W0:Y:S01]  /*0030*/  S2R R5, SR_CTAID.Y ;  /* 0x0000000000057919 */ /* 0x000e220000002600 */
[----:B------:R-:W0:Y:S01]  /*0040*/  LDCU UR5, c[0x0][0x364] ;  /* 0x00006c80ff0577ac */ /* 0x000e220008000800 */
[----:B------:R-:W1:Y:S01]  /*0050*/  S2R R3, SR_TID.X ;  /* 0x0000000000037919 */ /* 0x000e620000002100 */
[----:B------:R-:W2:Y:S01]  /*0060*/  LDCU.64 UR6, c[0x0][0x388] ;  /* 0x00007100ff0677ac */ /* 0x000ea20008000a00 */
[----:B------:R-:W1:Y:S01]  /*0070*/  S2R R0, SR_CTAID.X ;  /* 0x0000000000007919 */ /* 0x000e620000002500 */
[----:B0-----:R-:W-:-:S05]  /*0080*/  IMAD R2, R5, UR5, R2 ;  /* 0x0000000505027c24 */ /* 0x001fca000f8e0202 */
[----:B--2---:R-:W-:Y:S01]  /*0090*/  ISETP.GE.AND P0, PT, R2, UR7, PT ;  /* 0x0000000702007c0c */ /* 0x004fe2000bf06270 */
[----:B-1----:R-:W-:-:S05]  /*00a0*/  IMAD R3, R0, UR4, R3 ;  /* 0x0000000400037c24 */ /* 0x002fca000f8e0203 */
[----:B------:R-:W-:-:S13]  /*00b0*/  ISETP.GE.OR P0, PT, R3, UR6, P0 ;  /* 0x0000000603007c0c */ /* 0x000fda0008706670 */
[----:B------:R-:W-:Y:S05]  /*00c0*/  @P0 EXIT ;  /* 0x000000000000094d */ /* 0x000fea0003800000 */
[----:B------:R-:W-:Y:S01]  /*00d0*/  I2FP.F32.S32 R0, R3 ;  /* 0x0000000300007245 */ /* 0x000fe20000201400 */
[----:B------:R-:W0:Y:S01]  /*00e0*/  LDCU.64 UR6, c[0x0][0x358] ;  /* 0x00006b00ff0677ac */ /* 0x000e220008000a00 */
[----:B------:R-:W-:Y:S02]  /*00f0*/  BSSY.RECONVERGENT B0, `(.L_x_0) ;  /* 0x0000069000007945 */ /* 0x000fe40003800200 */
[C---:B------:R-:W-:Y:S01]  /*0100*/  FSETP.GE.AND P0, PT, |R0|.reuse, 105615, PT ;  /* 0x47ce47800000780b */ /* 0x040fe20003f06200 */
[----:B------:R-:W-:-:S04]  /*0110*/  FMUL R4, R0, 0.63661974668502807617 ;  /* 0x3f22f98300047820 */ /* 0x000fc80000400000 */
[----:B------:R-:W1:Y:S02]  /*0120*/  F2I.NTZ R11, R4 ;  /* 0x00000004000b7305 */ /* 0x000e640000203100 */
[----:B-1----:R-:W-:-:S05]  /*0130*/  I2FP.F32.S32 R5, R11 ;  /* 0x0000000b00057245 */ /* 0x002fca0000201400 */
[----:B------:R-:W-:-:S04]  /*0140*/  FFMA R6, R5, -1.5707962512969970703, R0 ;  /* 0xbfc90fda05067823 */ /* 0x000fc80000000000 */
[----:B------:R-:W-:-:S04]  /*0150*/  FFMA R6, R5, -7.5497894158615963534e-08, R6 ;  /* 0xb3a2216805067823 */ /* 0x000fc80000000006 */
[----:B------:R-:W-:Y:S01]  /*0160*/  FFMA R5, R5, -5.3903029534742383927e-15, R6 ;  /* 0xa7c234c505057823 */ /* 0x000fe20000000006 */
[----:B0-----:R-:W-:Y:S06]  /*0170*/  @!P0 BRA `(.L_x_1) ;  /* 0x0000000400808947 */ /* 0x001fec0003800000 */
[----:B------:R-:W-:-:S13]  /*0180*/  FSETP.NEU.AND P0, PT, |R0|, +INF , PT ;  /* 0x7f8000000000780b */ /* 0x000fda0003f0d200 */
[----:B------:R-:W-:Y:S01]  /*0190*/  @!P0 FMUL R5, RZ, R0 ;  /* 0x00000000ff058220 */ /* 0x000fe20000400000 */
[----:B------:R-:W-:Y:S01]  /*01a0*/  @!P0 IMAD.MOV.U32 R11, RZ, RZ, RZ ;  /* 0x000000ffff0b8224 */ /* 0x000fe200078e00ff */
[----:B------:R-:W-:Y:S06]  /*01b0*/  @!P0 BRA `(.L_x_1) ;  /* 0x0000000400708947 */ /* 0x000fec0003800000 */
[----:B------:R-:W-:Y:S01]  /*01c0*/  IMAD.SHL.U32 R4, R0, 0x100, RZ ;  /* 0x0000010000047824 */ /* 0x000fe200078e00ff */
[----:B------:R-:W0:Y:S01]  /*01d0*/  LDCU.64 UR8, c[0x4][0xc0] ;  /* 0x01001800ff0877ac */ /* 0x000e220008000a00 */
[----:B------:R-:W-:Y:S02]  /*01e0*/  IMAD.MOV.U32 R5, RZ, RZ, RZ ;  /* 0x000000ffff057224 */ /* 0x000fe400078e00ff */
[----:B------:R-:W-:Y:S01]  /*01f0*/  IMAD.MOV.U32 R12, RZ, RZ, RZ ;  /* 0x000000ffff0c7224 */ /* 0x000fe200078e00ff */
[----:B------:R-:W-:Y:S01]  /*0200*/  LOP3.LUT R11, R4, 0x80000000, RZ, 0xfc, !PT ;  /* 0x80000000040b7812 */ /* 0x000fe200078efcff */
[----:B------:R-:W-:Y:S01]  /*0210*/  UMOV UR5, URZ ;  /* 0x000000ff00057c82 */ /* 0x000fe20008000000 */
[----:B------:R-:W-:-:S05]  /*0220*/  UMOV UR4, URZ ;  /* 0x000000ff00047c82 */ /* 0x000fca0008000000 */
.L_x_2:
[----:B0-----:R-:W-:Y:S02]  /*0230*/  IMAD.U32 R8, RZ, RZ, UR8 ;  /* 0x00000008ff087e24 */ /* 0x001fe4000f8e00ff */
[----:B------:R-:W-:-:S05]  /*0240*/  IMAD.U32 R9, RZ, RZ, UR9 ;  /* 0x00000009ff097e24 */ /* 0x000fca000f8e00ff */
[----:B------:R-:W2:Y:S01]  /*0250*/  LDG.E.CONSTANT R6, desc[UR6][R8.64] ;  /* 0x0000000608067981 */ /* 0x000ea2000c1e9900 */
[----:B------:R-:W-:Y:S01]  /*0260*/  UIADD3 UR4, UPT, UPT, UR4, 0x1, URZ ;  /* 0x0000000104047890 */ /* 0x000fe2000fffe0ff */
[C---:B------:R-:W-:Y:S01]  /*0270*/  ISETP.EQ.AND P0, PT, R12.reuse, RZ, PT ;  /* 0x000000ff0c00720c */ /* 0x040fe20003f02270 */
[----:B------:R-:W-:Y:S01]  /*0280*/  UIADD3 UR8, UP1, UPT, UR8, 0x4, URZ ;  /* 0x0000000408087890 */ /* 0x000fe2000ff3e0ff */
[C---:B------:R-:W-:Y:S01]  /*0290*/  ISETP.EQ.AND P1, PT, R12.reuse, 0x4, PT ;  /* 0x000000040c00780c */ /* 0x040fe20003f22270 */
[----:B------:R-:W-:Y:S01]  /*02a0*/  UISETP.NE.AND UP0, UPT, UR4, 0x6, UPT ;  /* 0x000000060400788c */ /* 0x000fe2000bf05270 */
[C---:B------:R-:W-:Y:S01]  /*02b0*/  ISETP.EQ.AND P2, PT, R12.reuse, 0x8, PT ;  /* 0x000000080c00780c */ /* 0x040fe20003f42270 */
[----:B------:R-:W-:Y:S01]  /*02c0*/  UIADD3.X UR9, UPT, UPT, URZ, UR9, URZ, UP1, !UPT ;  /* 0x00000009ff097290 */ /* 0x000fe20008ffe4ff */
[C---:B------:R-:W-:Y:S02]  /*02d0*/  ISETP.EQ.AND P3, PT, R12.reuse, 0xc, PT ;  /* 0x0000000c0c00780c */ /* 0x040fe40003f62270 */
[----:B------:R-:W-:-:S02]  /*02e0*/  ISETP.EQ.AND P4, PT, R12, 0x10, PT ;  /* 0x000000100c00780c */ /* 0x000fc40003f82270 */
[C---:B------:R-:W-:Y:S02]  /*02f0*/  ISETP.EQ.AND P5, PT, R12.reuse, 0x14, PT ;  /* 0x000000140c00780c */ /* 0x040fe40003fa2270 */
[----:B------:R-:W-:Y:S01]  /*0300*/  IADD3 R12, PT, PT, R12, 0x4, RZ ;  /* 0x000000040c0c7810 */ /* 0x000fe20007ffe0ff */
[----:B--2---:R-:W-:-:S03]  /*0310*/  IMAD.WIDE.U32 R6, R6, R11, RZ ;  /* 0x0000000b06067225 */ /* 0x004fc600078e00ff */
[----:B------:R-:W-:-:S04]  /*0320*/  IADD3 R6, P6, PT, R6, R5, RZ ;  /* 0x0000000506067210 */ /* 0x000fc80007fde0ff */
[----:B------:R-:W-:Y:S01]  /*0330*/  IADD3.X R5, PT, PT, R7, UR5, RZ, P6, !PT ;  /* 0x0000000507057c10 */ /* 0x000fe2000b7fe4ff */
[--C-:B------:R-:W-:Y:S01]  /*0340*/  @P1 IMAD.MOV.U32 R14, RZ, RZ, R6.reuse ;  /* 0x000000ffff0e1224 */ /* 0x100fe200078e0006 */
[----:B------:R-:W-:Y:S01]  /*0350*/  @P0 MOV R4, R6 ;  /* 0x0000000600040202 */ /* 0x000fe20000000f00 */
[--C-:B------:R-:W-:Y:S02]  /*0360*/  @P2 IMAD.MOV.U32 R15, RZ, RZ, R6.reuse ;  /* 0x000000ffff0f2224 */ /* 0x100fe400078e0006 */
[--C-:B------:R-:W-:Y:S02]  /*0370*/  @P3 IMAD.MOV.U32 R16, RZ, RZ, R6.reuse ;  /* 0x000000ffff103224 */ /* 0x100fe400078e0006 */
[--C-:B------:R-:W-:Y:S02]  /*0380*/  @P4 IMAD.MOV.U32 R17, RZ, RZ, R6.reuse ;  /* 0x000000ffff114224 */ /* 0x100fe400078e0006 */
[----:B------:R-:W-:Y:S01]  /*0390*/  @P5 IMAD.MOV.U32 R10, RZ, RZ, R6 ;  /* 0x000000ffff0a5224 */ /* 0x000fe200078e0006 */
[----:B------:R-:W-:Y:S06]  /*03a0*/  BRA.U UP0, `(.L_x_2) ;  /* 0xfffffffd00a07547 */ /* 0x000fec000b83ffff */
[----:B------:R-:W-:Y:S01]  /*03b0*/  SHF.R.U32.HI R6, RZ, 0x17, R0 ;  /* 0x00000017ff067819 */ /* 0x000fe20000011600 */
[----:B------:R-:W-:Y:S03]  /*03c0*/  BSSY.RECONVERGENT B1, `(.L_x_3) ;  /* 0x0000029000017945 */ /* 0x000fe60003800200 */
[C---:B------:R-:W-:Y:S02]  /*03d0*/  LOP3.LUT R7, R6.reuse, 0xe0, RZ, 0xc0, !PT ;  /* 0x000000e006077812 */ /* 0x040fe400078ec0ff */
[----:B------:R-:W-:-:S03]  /*03e0*/  LOP3.LUT P6, RZ, R6, 0x1f, RZ, 0xc0, !PT ;  /* 0x0000001f06ff7812 */ /* 0x000fc600078cc0ff */
[----:B------:R-:W-:-:S05]  /*03f0*/  VIADD R7, R7, 0xffffff80 ;  /* 0xffffff8007077836 */ /* 0x000fca0000000000 */
[----:B------:R-:W-:-:S05]  /*0400*/  SHF.R.U32.HI R7, RZ, 0x5, R7 ;  /* 0x00000005ff077819 */ /* 0x000fca0000011607 */
[----:B------:R-:W-:-:S05]  /*0410*/  IMAD.U32 R9, R7, -0x4, RZ ;  /* 0xfffffffc07097824 */ /* 0x000fca00078e00ff */
[C---:B------:R-:W-:Y:S02]  /*0420*/  ISETP.EQ.AND P3, PT, R9.reuse, -0x18, PT ;  /* 0xffffffe80900780c */ /* 0x040fe40003f62270 */
[C---:B------:R-:W-:Y:S02]  /*0430*/  ISETP.EQ.AND P4, PT, R9.reuse, -0x14, PT ;  /* 0xffffffec0900780c */ /* 0x040fe40003f82270 */
[C---:B------:R-:W-:Y:S02]  /*0440*/  ISETP.EQ.AND P2, PT, R9.reuse, -0x10, PT ;  /* 0xfffffff00900780c */ /* 0x040fe40003f42270 */
[C---:B------:R-:W-:Y:S02]  /*0450*/  ISETP.EQ.AND P1, PT, R9.reuse, -0xc, PT ;  /* 0xfffffff40900780c */ /* 0x040fe40003f22270 */
[C---:B------:R-:W-:Y:S02]  /*0460*/  ISETP.EQ.AND P0, PT, R9.reuse, -0x8, PT ;  /* 0xfffffff80900780c */ /* 0x040fe40003f02270 */
[----:B------:R-:W-:-:S03]  /*0470*/  ISETP.EQ.AND P5, PT, R9, RZ, PT ;  /* 0x000000ff0900720c */ /* 0x000fc60003fa2270 */
[--C-:B------:R-:W-:Y:S01]  /*0480*/  @P3 IMAD.MOV.U32 R7, RZ, RZ, R4.reuse ;  /* 0x000000ffff073224 */ /* 0x100fe200078e0004 */
[C---:B------:R-:W-:Y:S01]  /*0490*/  ISETP.EQ.AND P3, PT, R9.reuse, -0x4, PT ;  /* 0xfffffffc0900780c */ /* 0x040fe20003f62270 */
[----:B------:R-:W-:Y:S02]  /*04a0*/  @P4 IMAD.MOV.U32 R8, RZ, RZ, R4 ;  /* 0x000000ffff084224 */ /* 0x000fe400078e0004 */
[----:B------:R-:W-:Y:S01]  /*04b0*/  @P4 IMAD.MOV.U32 R7, RZ, RZ, R14 ;  /* 0x000000ffff074224 */ /* 0x000fe200078e000e */
[----:B------:R-:W-:Y:S01]  /*04c0*/  ISETP.EQ.AND P4, PT, R9, 0x4, PT ;  /* 0x000000040900780c */ /* 0x000fe20003f82270 */
[----:B------:R-:W-:Y:S01]  /*04d0*/  @P2 IMAD.MOV.U32 R7, RZ, RZ, R15 ;  /* 0x000000ffff072224 */ /* 0x000fe200078e000f */
[----:B------:R-:W-:Y:S01]  /*04e0*/  @P2 MOV R8, R14 ;  /* 0x0000000e00082202 */ /* 0x000fe20000000f00 */
[----:B------:R-:W-:Y:S02]  /*04f0*/  @P1 IMAD.MOV.U32 R7, RZ, RZ, R16 ;  /* 0x000000ffff071224 */ /* 0x000fe400078e0010 */
[----:B------:R-:W-:-:S02]  /*0500*/  @P0 IMAD.MOV.U32 R7, RZ, RZ, R17 ;  /* 0x000000ffff070224 */ /* 0x000fc400078e0011 */
[----:B------:R-:W-:Y:S02]  /*0510*/  @P1 IMAD.MOV.U32 R8, RZ, RZ, R15 ;  /* 0x000000ffff081224 */ /* 0x000fe400078e000f */
[----:B------:R-:W-:Y:S02]  /*0520*/  @P3 IMAD.MOV.U32 R7, RZ, RZ, R10 ;  /* 0x000000ffff073224 */ /* 0x000fe400078e000a */
[--C-:B------:R-:W-:Y:S02]  /*0530*/  @P5 IMAD.MOV.U32 R7, RZ, RZ, R5.reuse ;  /* 0x000000ffff075224 */ /* 0x100fe400078e0005 */
[----:B------:R-:W-:Y:S01]  /*0540*/  @P0 IMAD.MOV.U32 R8, RZ, RZ, R16 ;  /* 0x000000ffff080224 */ /* 0x000fe200078e0010 */
[----:B------:R-:W-:Y:S01]  /*0550*/  @P3 MOV R8, R17 ;  /* 0x0000001100083202 */ /* 0x000fe20000000f00 */
[----:B------:R-:W-:Y:S02]  /*0560*/  @P5 IMAD.MOV.U32 R8, RZ, RZ, R10 ;  /* 0x000000ffff085224 */ /* 0x000fe400078e000a */
[----:B------:R-:W-:-:S02]  /*0570*/  @P4 IMAD.MOV.U32 R8, RZ, RZ, R5 ;  /* 0x000000ffff084224 */ /* 0x000fc400078e0005 */
[----:B------:R-:W-:Y:S01]  /*0580*/  IMAD.MOV.U32 R11, RZ, RZ, R7 ;  /* 0x000000ffff0b7224 */ /* 0x000fe200078e0007 */
[----:B------:R-:W-:Y:S06]  /*0590*/  @!P6 BRA `(.L_x_4) ;  /* 0x00000000002ce947 */ /* 0x000fec0003800000 */
[----:B------:R-:W-:Y:S01]  /*05a0*/  @P2 MOV R7, R4 ;  /* 0x0000000400072202 */ /* 0x000fe20000000f00 */
[----:B------:R-:W-:Y:S01]  /*05b0*/  @P1 IMAD.MOV.U32 R7, RZ, RZ, R14 ;  /* 0x000000ffff071224 */ /* 0x000fe200078e000e */
[----:B------:R-:W-:Y:S01]  /*05c0*/  LOP3.LUT R6, R6, 0x1f, RZ, 0xc0, !PT ;  /* 0x0000001f06067812 */ /* 0x000fe200078ec0ff */
[----:B------:R-:W-:Y:S01]  /*05d0*/  @P0 IMAD.MOV.U32 R7, RZ, RZ, R15 ;  /* 0x000000ffff070224 */ /* 0x000fe200078e000f */
[----:B------:R-:W-:Y:S01]  /*05e0*/  ISETP.EQ.AND P0, PT, R9, 0x8, PT ;  /* 0x000000080900780c */ /* 0x000fe20003f02270 */
[----:B------:R-:W-:Y:S01]  /*05f0*/  @P3 IMAD.MOV.U32 R7, RZ, RZ, R16 ;  /* 0x000000ffff073224 */ /* 0x000fe200078e0010 */
[----:B------:R-:W-:Y:S01]  /*0600*/  SHF.L.W.U32.HI R11, R8, R6, R11 ;  /* 0x00000006080b7219 */ /* 0x000fe20000010e0b */
[----:B------:R-:W-:Y:S02]  /*0610*/  @P5 IMAD.MOV.U32 R7, RZ, RZ, R17 ;  /* 0x000000ffff075224 */ /* 0x000fe400078e0011 */
[----:B------:R-:W-:-:S08]  /*0620*/  @P4 IMAD.MOV.U32 R7, RZ, RZ, R10 ;  /* 0x000000ffff074224 */ /* 0x000fd000078e000a */
[----:B------:R-:W-:-:S04]  /*0630*/  @P0 MOV R7, R5 ;  /* 0x0000000500070202 */ /* 0x000fc80000000f00 */
[----:B------:R-:W-:-:S07]  /*0640*/  SHF.L.W.U32.HI R8, R7, R6, R8 ;  /* 0x0000000607087219 */ /* 0x000fce0000010e08 */
.L_x_4:
[----:B------:R-:W-:Y:S05]  /*0650*/  BSYNC.RECONVERGENT B1 ;  /* 0x0000000000017941 */ /* 0x000fea0003800200 */
.L_x_3:
[C---:B------:R-:W-:Y:S01]  /*0660*/  SHF.L.W.U32.HI R5, R8.reuse, 0x2, R11 ;  /* 0x0000000208057819 */ /* 0x040fe20000010e0b */
[----:B------:R-:W-:Y:S01]  /*0670*/  IMAD.SHL.U32 R8, R8, 0x4, RZ ;  /* 0x0000000408087824 */ /* 0x000fe200078e00ff */
[----:B------:R-:W-:Y:S01]  /*0680*/  UMOV UR4, 0x54442d19 ;  /* 0x54442d1900047882 */ /* 0x000fe20000000000 */
[----:B------:R-:W-:Y:S01]  /*0690*/  UMOV UR5, 0x3bf921fb ;  /* 0x3bf921fb00057882 */ /* 0x000fe20000000000 */
[----:B------:R-:W-:Y:S02]  /*06a0*/  SHF.R.S32.HI R6, RZ, 0x1f, R5 ;  /* 0x0000001fff067819 */ /* 0x000fe40000011405 */
[----:B------:R-:W-:Y:S02]  /*06b0*/  ISETP.GE.AND P0, PT, R3, RZ, PT ;  /* 0x000000ff0300720c */ /* 0x000fe40003f06270 */
[C---:B------:R-:W-:Y:S02]  /*06c0*/  LOP3.LUT R8, R6.reuse, R8, RZ, 0x3c, !PT ;  /* 0x0000000806087212 */ /* 0x040fe400078e3cff */
[----:B------:R-:W-:-:S02]  /*06d0*/  LOP3.LUT R9, R6, R5, RZ, 0x3c, !PT ;  /* 0x0000000506097212 */ /* 0x000fc400078e3cff */
[----:B------:R-:W-:Y:S02]  /*06e0*/  SHF.R.U32.HI R11, RZ, 0x1e, R11 ;  /* 0x0000001eff0b7819 */ /* 0x000fe4000001160b */
[----:B------:R-:W0:Y:S01]  /*06f0*/  I2F.F64.S64 R6, R8 ;  /* 0x0000000800067312 */ /* 0x000e220000301c00 */
[C---:B------:R-:W-:Y:S02]  /*0700*/  LOP3.LUT R0, R5.reuse, R0, RZ, 0x3c, !PT ;  /* 0x0000000005007212 */ /* 0x040fe400078e3cff */
[----:B------:R-:W-:Y:S02]  /*0710*/  LEA.HI R11, R5, R11, RZ, 0x1 ;  /* 0x0000000b050b7211 */ /* 0x000fe400078f08ff */
[----:B------:R-:W-:-:S03]  /*0720*/  ISETP.GE.AND P1, PT, R0, RZ, PT ;  /* 0x000000ff0000720c */ /* 0x000fc60003f26270 */
[----:B------:R-:W-:-:S04]  /*0730*/  IMAD.MOV R0, RZ, RZ, -R11 ;  /* 0x000000ffff007224 */ /* 0x000fc800078e0a0b */
[----:B------:R-:W-:Y:S01]  /*0740*/  @!P0 IMAD.MOV.U32 R11, RZ, RZ, R0 ;  /* 0x000000ffff0b8224 */ /* 0x000fe200078e0000 */
[----:B0-----:R-:W-:-:S10]  /*0750*/  DMUL R6, R6, UR4 ;  /* 0x0000000406067c28 */ /* 0x001fd40008000000 */
[----:B------:R-:W0:Y:S02]  /*0760*/  F2F.F32.F64 R6, R6 ;  /* 0x0000000600067310 */ /* 0x000e240000301000 */
[----:B0-----:R-:W-:-:S07]  /*0770*/  FSEL R5, -R6, R6, !P1 ;  /* 0x0000000606057208 */ /* 0x001fce0004800100 */
.L_x_1:
[----:B------:R-:W-:Y:S05]  /*0780*/  BSYNC.RECONVERGENT B0 ;  /* 0x0000000000007941 */ /* 0x000fea0003800200 */
.L_x_0:
[----:B------:R-:W-:Y:S01]  /*0790*/  I2FP.F32.U32 R7, R2 ;  /* 0x0000000200077245 */ /* 0x000fe20000201000 */
[----:B------:R-:W-:Y:S01]  /*07a0*/  IMAD.MOV.U32 R6, RZ, RZ, 0x37cbac00 ;  /* 0x37cbac00ff067424 */ /* 0x000fe200078e00ff */
[----:B------:R-:W-:Y:S01]  /*07b0*/  LOP3.LUT R12, R11, 0x1, RZ, 0xc0, !PT ;  /* 0x000000010b0c7812 */ /* 0x000fe200078ec0ff */
[----:B------:R-:W-:Y:S01]  /*07c0*/  FMUL R9, R5, R5 ;  /* 0x0000000505097220 */ /* 0x000fe20000400000 */
[----:B------:R-:W-:Y:S01]  /*07d0*/  MOV R18, 0x3effffff ;  /* 0x3effffff00127802 */ /* 0x000fe20000000f00 */
[----:B------:R-:W-:Y:S01]  /*07e0*/  FMUL R8, R7, 0.63661974668502807617 ;  /* 0x3f22f98307087820 */ /* 0x000fe20000400000 */
[----:B------:R-:W-:Y:S01]  /*07f0*/  ISETP.NE.U32.AND P0, PT, R12, 0x1, PT ;  /* 0x000000010c00780c */ /* 0x000fe20003f05070 */
[----:B------:R-:W-:Y:S01]  /*0800*/  FFMA R0, R9, R6, -0.0013887860113754868507 ;  /* 0xbab607ed09007423 */ /* 0x000fe20000000006 */
[----:B------:R-:W-:Y:S01]  /*0810*/  IMAD.MOV.U32 R12, RZ, RZ, 0x3d2aaabb ;  /* 0x3d2aaabbff0c7424 */ /* 0x000fe200078e00ff */
[----:B------:R-:W-:Y:S01]  /*0820*/  LOP3.LUT P1, RZ, R11, 0x2, RZ, 0xc0, !PT ;  /* 0x000000020bff7812 */ /* 0x000fe2000782c0ff */
[----:B------:R-:W-:Y:S01]  /*0830*/  BSSY.RECONVERGENT B0, `(.L_x_5) ;  /* 0x0000069000007945 */ /* 0x000fe20003800200 */
[----:B------:R-:W0:Y:S01]  /*0840*/  F2I.NTZ R8, R8 ;  /* 0x0000000800087305 */ /* 0x000e220000203100 */
[----:B------:R-:W-:-:S02]  /*0850*/  FSEL R0, R0, -0.00019574658654164522886, !P0 ;  /* 0xb94d415300007808 */ /* 0x000fc40004000000 */
[----:B------:R-:W-:Y:S02]  /*0860*/  FSEL R12, R12, 0.0083327032625675201416, !P0 ;  /* 0x3c0885e40c0c7808 */ /* 0x000fe40004000000 */
[----:B------:R-:W-:-:S03]  /*0870*/  FSEL R18, -R18, -0.16666662693023681641, !P0 ;  /* 0xbe2aaaa812127808 */ /* 0x000fc60004000100 */
[----:B------:R-:W-:Y:S01]  /*0880*/  FFMA R12, R9, R0, R12 ;  /* 0x00000000090c7223 */ /* 0x000fe2000000000c */
[----:B------:R-:W-:Y:S02]  /*0890*/  FSEL R0, R5, 1, P0 ;  /* 0x3f80000005007808 */ /* 0x000fe40000000000 */
[----:B------:R-:W-:Y:S01]  /*08a0*/  FSETP.GE.AND P0, PT, |R7|, 105615, PT ;  /* 0x47ce47800700780b */ /* 0x000fe20003f06200 */
[C---:B------:R-:W-:Y:S02]  /*08b0*/  FFMA R12, R9.reuse, R12, R18 ;  /* 0x0000000c090c7223 */ /* 0x040fe40000000012 */
[----:B------:R-:W-:Y:S01]  /*08c0*/  FFMA R5, R9, R0, RZ ;  /* 0x0000000009057223 */ /* 0x000fe200000000ff */
[----:B0-----:R-:W-:-:S03]  /*08d0*/  I2FP.F32.S32 R20, R8 ;  /* 0x0000000800147245 */ /* 0x001fc60000201400 */
[----:B------:R-:W-:Y:S02]  /*08e0*/  FFMA R5, R5, R12, R0 ;  /* 0x0000000c05057223 */ /* 0x000fe40000000000 */
[C---:B------:R-:W-:Y:S02]  /*08f0*/  FFMA R11, R20.reuse, -1.5707962512969970703, R7 ;  /* 0xbfc90fda140b7823 */ /* 0x040fe40000000007 */
[----:B------:R-:W-:Y:S02]  /*0900*/  @P1 FADD R5, RZ, -R5 ;  /* 0x80000005ff051221 */ /* 0x000fe40000000000 */
[----:B------:R-:W-:-:S04]  /*0910*/  FFMA R11, R20, -7.5497894158615963534e-08, R11 ;  /* 0xb3a22168140b7823 */ /* 0x000fc8000000000b */
[----:B------:R-:W-:Y:S01]  /*0920*/  FFMA R0, R20, -5.3903029534742383927e-15, R11 ;  /* 0xa7c234c514007823 */ /* 0x000fe2000000000b */
[----:B------:R-:W-:Y:S06]  /*0930*/  @!P0 BRA `(.L_x_6) ;  /* 0x0000000400608947 */ /* 0x000fec0003800000 */
        /* <DEDUP_REMOVED lines=11> */
.L_x_7:
[----:B0-----:R-:W-:Y:S01]  /*09f0*/  IMAD.U32 R12, RZ, RZ, UR8 ;  /* 0x00000008ff0c7e24 */ /* 0x001fe2000f8e00ff */
[----:B------:R-:W-:-:S05]  /*0a00*/  MOV R13, UR9 ;  /* 0x00000009000d7c02 */ /* 0x000fca0008000f00 */
        /* <DEDUP_REMOVED lines=10> */
[C---:B------:R-:W-:Y:S01]  /*0ab0*/  ISETP.EQ.AND P5, PT, R18.reuse, 0x14, PT ;  /* 0x000000141200780c */ /* 0x040fe20003fa2270 */
[----:B------:R-:W-:Y:S02]  /*0ac0*/  VIADD R18, R18, 0x4 ;  /* 0x0000000412127836 */ /* 0x000fe40000000000 */
[----:B--2---:R-:W-:-:S03]  /*0ad0*/  IMAD.WIDE.U32 R8, R9, R0, RZ ;  /* 0x0000000009087225 */ /* 0x004fc600078e00ff */
[----:B------:R-:W-:-:S04]  /*0ae0*/  IADD3 R8, P6, PT, R8, R11, RZ ;  /* 0x0000000b08087210 */ /* 0x000fc80007fde0ff */
[----:B------:R-:W-:Y:S01]  /*0af0*/  IADD3.X R11, PT, PT, R9, UR5, RZ, P6, !PT ;  /* 0x00000005090b7c10 */ /* 0x000fe2000b7fe4ff */
[--C-:B------:R-:W-:Y:S02]  /*0b00*/  @P0 IMAD.MOV.U32 R4, RZ, RZ, R8.reuse ;  /* 0x000000ffff040224 */ /* 0x100fe400078e0008 */
[----:B------:R-:W-:Y:S01]  /*0b10*/  @P5 MOV R10, R8 ;  /* 0x00000008000a5202 */ /* 0x000fe20000000f00 */
[--C-:B------:R-:W-:Y:S02]  /*0b20*/  @P1 IMAD.MOV.U32 R14, RZ, RZ, R8.reuse ;  /* 0x000000ffff0e1224 */ /* 0x100fe400078e0008 */
[--C-:B------:R-:W-:Y:S02]  /*0b30*/  @P2 IMAD.MOV.U32 R15, RZ, RZ, R8.reuse ;  /* 0x000000ffff0f2224 */ /* 0x100fe400078e0008 */
[--C-:B------:R-:W-:Y:S02]  /*0b40*/  @P3 IMAD.MOV.U32 R16, RZ, RZ, R8.reuse ;  /* 0x000000ffff103224 */ /* 0x100fe400078e0008 */
[----:B------:R-:W-:Y:S01]  /*0b50*/  @P4 IMAD.MOV.U32 R17, RZ, RZ, R8 ;  /* 0x000000ffff114224 */ /* 0x000fe200078e0008 */
[----:B------:R-:W-:Y:S06]  /*0b60*/  BRA.U UP0, `(.L_x_7) ;  /* 0xfffffffd00a07547 */ /* 0x000fec000b83ffff */
[----:B------:R-:W-:Y:S01]  /*0b70*/  SHF.R.U32.HI R7, RZ, 0x17, R7 ;  /* 0x00000017ff077819 */ /* 0x000fe20000011607 */
[----:B------:R-:W-:Y:S04]  /*0b80*/  BSSY.RECONVERGENT B1, `(.L_x_8) ;  /* 0x0000025000017945 */ /* 0x000fe80003800200 */
[C---:B------:R-:W-:Y:S01]  /*0b90*/  VIADD R0, R7.reuse, 0xffffff80 ;  /* 0xffffff8007007836 */ /* 0x040fe20000000000 */
[----:B------:R-:W-:-:S04]  /*0ba0*/  LOP3.LUT P6, R7, R7, 0x1f, RZ, 0xc0, !PT ;  /* 0x0000001f07077812 */ /* 0x000fc800078cc0ff */
        /* <DEDUP_REMOVED lines=10> */
[----:B------:R-:W-:Y:S01]  /*0c50*/  @P4 IMAD.MOV.U32 R8, RZ, RZ, R4 ;  /* 0x000000ffff084224 */ /* 0x000fe200078e0004 */
[----:B------:R-:W-:Y:S01]  /*0c60*/  @P4 MOV R0, R14 ;  /* 0x0000000e00004202 */ /* 0x000fe20000000f00 */
[----:B------:R-:W-:Y:S01]  /*0c70*/  @P2 IMAD.MOV.U32 R8, RZ, RZ, R14 ;  /* 0x000000ffff082224 */ /* 0x000fe200078e000e */
[----:B------:R-:W-:Y:S01]  /*0c80*/  ISETP.EQ.AND P4, PT, R9, 0x4, PT ;  /* 0x000000040900780c */ /* 0x000fe20003f82270 */
[--C-:B------:R-:W-:Y:S02]  /*0c90*/  @P2 IMAD.MOV.U32 R0, RZ, RZ, R15.reuse ;  /* 0x000000ffff002224 */ /* 0x100fe400078e000f */
[----:B------:R-:W-:Y:S02]  /*0ca0*/  @P1 IMAD.MOV.U32 R8, RZ, RZ, R15 ;  /* 0x000000ffff081224 */ /* 0x000fe400078e000f */
[--C-:B------:R-:W-:Y:S01]  /*0cb0*/  @P1 IMAD.MOV.U32 R0, RZ, RZ, R16.reuse ;  /* 0x000000ffff001224 */ /* 0x100fe200078e0010 */
[----:B------:R-:W-:Y:S01]  /*0cc0*/  @P0 MOV R0, R17 ;  /* 0x0000001100000202 */ /* 0x000fe20000000f00 */
[----:B------:R-:W-:-:S02]  /*0cd0*/  @P0 IMAD.MOV.U32 R8, RZ, RZ, R16 ;  /* 0x000000ffff080224 */ /* 0x000fc400078e0010 */
[----:B------:R-:W-:Y:S02]  /*0ce0*/  @P3 IMAD.MOV.U32 R8, RZ, RZ, R17 ;  /* 0x000000ffff083224 */ /* 0x000fe400078e0011 */
[--C-:B------:R-:W-:Y:S02]  /*0cf0*/  @P3 IMAD.MOV.U32 R0, RZ, RZ, R10.reuse ;  /* 0x000000ffff003224 */ /* 0x100fe400078e000a */
[----:B------:R-:W-:Y:S02]  /*0d00*/  @P5 IMAD.MOV.U32 R8, RZ, RZ, R10 ;  /* 0x000000ffff085224 */ /* 0x000fe400078e000a */
[--C-:B------:R-:W-:Y:S02]  /*0d10*/  @P5 IMAD.MOV.U32 R0, RZ, RZ, R11.reuse ;  /* 0x000000ffff005224 */ /* 0x100fe400078e000b */
[----:B------:R-:W-:Y:S01]  /*0d20*/  @P4 IMAD.MOV.U32 R8, RZ, RZ, R11 ;  /* 0x000000ffff084224 */ /* 0x000fe200078e000b */
[----:B------:R-:W-:Y:S06]  /*0d30*/  @!P6 BRA `(.L_x_9) ;  /* 0x000000000024e947 */ /* 0x000fec0003800000 */
[----:B------:R-:W-:Y:S01]  /*0d40*/  @P1 MOV R4, R14 ;  /* 0x0000000e00041202 */ /* 0x000fe20000000f00 */
[----:B------:R-:W-:Y:S01]  /*0d50*/  @P0 IMAD.MOV.U32 R4, RZ, RZ, R15 ;  /* 0x000000ffff040224 */ /* 0x000fe200078e000f */
[----:B------:R-:W-:Y:S01]  /*0d60*/  ISETP.EQ.AND P0, PT, R9, 0x8, PT ;  /* 0x000000080900780c */ /* 0x000fe20003f02270 */
[----:B------:R-:W-:Y:S01]  /*0d70*/  @P3 IMAD.MOV.U32 R4, RZ, RZ, R16 ;  /* 0x000000ffff043224 */ /* 0x000fe200078e0010 */
[----:B------:R-:W-:Y:S01]  /*0d80*/  SHF.L.W.U32.HI R0, R8, R7, R0 ;  /* 0x0000000708007219 */ /* 0x000fe20000010e00 */
[----:B------:R-:W-:Y:S02]  /*0d90*/  @P5 IMAD.MOV.U32 R4, RZ, RZ, R17 ;  /* 0x000000ffff045224 */ /* 0x000fe400078e0011 */
[----:B------:R-:W-:-:S08]  /*0da0*/  @P4 IMAD.MOV.U32 R4, RZ, RZ, R10 ;  /* 0x000000ffff044224 */ /* 0x000fd000078e000a */
[----:B------:R-:W-:-:S05]  /*0db0*/  @P0 IMAD.MOV.U32 R4, RZ, RZ, R11 ;  /* 0x000000ffff040224 */ /* 0x000fca00078e000b */
[----:B------:R-:W-:-:S07]  /*0dc0*/  SHF.L.W.U32.HI R8, R4, R7, R8 ;  /* 0x0000000704087219 */ /* 0x000fce0000010e08 */
.L_x_9:
[----:B------:R-:W-:Y:S05]  /*0dd0*/  BSYNC.RECONVERGENT B1 ;  /* 0x0000000000017941 */ /* 0x000fea0003800200 */
.L_x_8:
[C-C-:B------:R-:W-:Y:S01]  /*0de0*/  SHF.L.W.U32.HI R7, R8.reuse, 0x2, R0.reuse ;  /* 0x0000000208077819 */ /* 0x140fe20000010e00 */
[----:B------:R-:W-:Y:S01]  /*0df0*/  UMOV UR4, 0x54442d19 ;  /* 0x54442d1900047882 */ /* 0x000fe20000000000 */
[----:B------:R-:W-:Y:S01]  /*0e00*/  SHF.L.U32 R8, R8, 0x2, RZ ;  /* 0x0000000208087819 */ /* 0x000fe200000006ff */
[----:B------:R-:W-:Y:S01]  /*0e10*/  UMOV UR5, 0x3bf921fb ;  /* 0x3bf921fb00057882 */ /* 0x000fe20000000000 */
[----:B------:R-:W-:Y:S02]  /*0e20*/  SHF.R.S32.HI R4, RZ, 0x1f, R7 ;  /* 0x0000001fff047819 */ /* 0x000fe40000011407 */
[----:B------:R-:W-:Y:S02]  /*0e30*/  SHF.R.U32.HI R0, RZ, 0x1e, R0 ;  /* 0x0000001eff007819 */ /* 0x000fe40000011600 */
[C---:B------:R-:W-:Y:S02]  /*0e40*/  LOP3.LUT R12, R4.reuse, R8, RZ, 0x3c, !PT ;  /* 0x00000008040c7212 */ /* 0x040fe400078e3cff */
[----:B------:R-:W-:-:S02]  /*0e50*/  LOP3.LUT R13, R4, R7, RZ, 0x3c, !PT ;  /* 0x00000007040d7212 */ /* 0x000fc400078e3cff */
[C---:B------:R-:W-:Y:S02]  /*0e60*/  ISETP.GE.AND P0, PT, R7.reuse, RZ, PT ;  /* 0x000000ff0700720c */ /* 0x040fe40003f06270 */
[----:B------:R-:W0:Y:S02]  /*0e70*/  I2F.F64.S64 R8, R12 ;  /* 0x0000000c00087312 */ /* 0x000e240000301c00 */
[----:B0-----:R-:W-:Y:S01]  /*0e80*/  DMUL R10, R8, UR4 ;  /* 0x00000004080a7c28 */ /* 0x001fe20008000000 */
[----:B------:R-:W-:-:S09]  /*0e90*/  LEA.HI R8, R7, R0, RZ, 0x1 ;  /* 0x0000000007087211 */ /* 0x000fd200078f08ff */
[----:B------:R-:W0:Y:S02]  /*0ea0*/  F2F.F32.F64 R10, R10 ;  /* 0x0000000a000a7310 */ /* 0x000e240000301000 */
[----:B0-----:R-:W-:-:S07]  /*0eb0*/  FSEL R0, -R10, R10, !P0 ;  /* 0x0000000a0a007208 */ /* 0x001fce0004000100 */
.L_x_6:
[----:B------:R-:W-:Y:S05]  /*0ec0*/  BSYNC.RECONVERGENT B0 ;  /* 0x0000000000007941 */ /* 0x000fea0003800200 */
.L_x_5:
[----:B------:R-:W0:Y:S02]  /*0ed0*/  LDC.64 R10, c[0x0][0x380] ;  /* 0x0000e000ff0a7b82 */ /* 0x000e240000000a00 */
[----:B0-----:R-:W-:-:S06]  /*0ee0*/  IMAD.WIDE R10, R3, 0x8, R10 ;  /* 0x00000008030a7825 */ /* 0x001fcc00078e020a */
[----:B------:R-:W2:Y:S01]  /*0ef0*/  LDG.E.64 R10, desc[UR6][R10.64] ;  /* 0x000000060a0a7981 */ /* 0x000ea2000c1e1b00 */
[----:B------:R-:W-:Y:S01]  /*0f00*/  LOP3.LUT R4, R8, 0x1, RZ, 0xc0, !PT ;  /* 0x0000000108047812 */ /* 0x000fe200078ec0ff */
[----:B------:R-:W-:Y:S01]  /*0f10*/  FMUL R3, R0, R0 ;  /* 0x0000000000037220 */ /* 0x000fe20000400000 */
[----:B------:R-:W-:Y:S02]  /*0f20*/  IMAD.MOV.U32 R7, RZ, RZ, 0x3e2aaaa8 ;  /* 0x3e2aaaa8ff077424 */ /* 0x000fe400078e00ff */
[----:B------:R-:W-:Y:S01]  /*0f30*/  ISETP.NE.U32.AND P0, PT, R4, 0x1, PT ;  /* 0x000000010400780c */ /* 0x000fe20003f05070 */
[----:B------:R-:W-:Y:S01]  /*0f40*/  FFMA R6, R3, R6, -0.0013887860113754868507 ;  /* 0xbab607ed03067423 */ /* 0x000fe20000000006 */
[----:B------:R-:W-:Y:S02]  /*0f50*/  IMAD.MOV.U32 R4, RZ, RZ, 0x3c0885e4 ;  /* 0x3c0885e4ff047424 */ /* 0x000fe400078e00ff */
[----:B------:R-:W-:Y:S01]  /*0f60*/  VIADD R8, R8, 0x1 ;  /* 0x0000000108087836 */ /* 0x000fe20000000000 */
[----:B------:R-:W-:-:S02]  /*0f70*/  FSEL R7, -R7, -0.4999999701976776123, !P0 ;  /* 0xbeffffff07077808 */ /* 0x000fc40004000100 */
[----:B------:R-:W-:Y:S02]  /*0f80*/  FSEL R6, R6, -0.00019574658654164522886, P0 ;  /* 0xb94d415306067808 */ /* 0x000fe40000000000 */
[----:B------:R-:W-:Y:S02]  /*0f90*/  FSEL R4, R4, 0.041666727513074874878, !P0 ;  /* 0x3d2aaabb04047808 */ /* 0x000fe40004000000 */
[----:B------:R-:W-:Y:S02]  /*0fa0*/  LOP3.LUT P1, RZ, R8, 0x2, RZ, 0xc0, !PT ;  /* 0x0000000208ff7812 */ /* 0x000fe4000782c0ff */
[----:B------:R-:W-:Y:S01]  /*0fb0*/  FSEL R0, R0, 1, !P0 ;  /* 0x3f80000000007808 */ /* 0x000fe20004000000 */
[----:B------:R-:W-:-:S04]  /*0fc0*/  FFMA R4, R3, R6, R4 ;  /* 0x0000000603047223 */ /* 0x000fc80000000004 */
[C---:B------:R-:W-:Y:S01]  /*0fd0*/  FFMA R4, R3.reuse, R4, R7 ;  /* 0x0000000403047223 */ /* 0x040fe20000000007 */
[----:B------:R-:W-:-:S04]  /*0fe0*/  FFMA R3, R3, R0, RZ ;  /* 0x0000000003037223 */ /* 0x000fc800000000ff */
[----:B------:R-:W-:-:S04]  /*0ff0*/  FFMA R0, R3, R4, R0 ;  /* 0x0000000403007223 */ /* 0x000fc80000000000 */
[----:B------:R-:W-:-:S04]  /*1000*/  @P1 FADD R0, RZ, -R0 ;  /* 0x80000000ff001221 */ /* 0x000fc80000000000 */
[----:B------:R-:W-:Y:S01]  /*1010*/  FADD R5, R5, R0 ;  /* 0x0000000005057221 */ /* 0x000fe20000000000 */
[----:B--2---:R-:W-:-:S05]  /*1020*/  IMAD.WIDE.U32 R10, R2, 0x4, R10 ;  /* 0x00000004020a7825 */ /* 0x004fca00078e000a */
[----:B------:R-:W-:Y:S01]  /*1030*/  STG.E desc[UR6][R10.64], R5 ;  /* 0x000000050a007986 */ /* 0x000fe2000c101906 */
[----:B------:R-:W-:Y:S05]  /*1040*/  EXIT ;  /* 0x000000000000794d */ /* 0x000fea0003800000 */
.L_x_10:
[----:B------:R-:W-:-:S00]  /*1050*/  BRA `(.L_x_10) ;  /* 0xfffffffc00fc7947 */ /* 0x000fc0000383ffff */
[----:B------:R-:W-:-:S00]  /*1060*/  NOP ;  /* 0x0000000000007918 */ /* 0x000fc00000000000 */
        /* <DEDUP_REMOVED lines=9> */
.L_x_11:


//--------------------- .nv.global.init           --------------------------
	.section	.nv.global.init,"aw",@progbits
	.align	4
.nv.global.init:
	.type		__cudart_i2opi_f,@object
	.size		__cudart_i2opi_f,(.L_24 - __cudart_i2opi_f)
__cudart_i2opi_f:
        /*0000*/ 	.byte	0x41, 0x90, 0x43, 0x3c, 0x99, 0x95, 0x62, 0xdb, 0xc0, 0xdd, 0x34, 0xf5, 0xd1, 0x57, 0x27, 0xfc
        /*0010*/ 	.byte	0x29, 0x15, 0x44, 0x4e, 0x6e, 0x83, 0xf9, 0xa2
.L_24:


//--------------------- .nv.shared.reserved.0     --------------------------
	.section	.nv.shared.reserved.0,"aw",@nobits
	.weak		__nv_reservedSMEM_offset_0_alias
	.size		__nv_reservedSMEM_offset_0_alias, 0, 64
	.other		__nv_reservedSMEM_offset_0_alias,@"STO_CUDA_RESERVED_SHARED STV_DEFAULT"
__nv_reservedSMEM_offset_0_alias:
	.zero		0
	.zero		64


//--------------------- .nv.global                --------------------------
	.section	.nv.global,"aw",@nobits
.nv.global:
	.type		_ZN34_INTERNAL_02407917_4_k_cu_0320f8284cuda3std3__45__cpo6cbeginE,@object
	.size		_ZN34_INTERNAL_02407917_4_k_cu_0320f8284cuda3std3__45__cpo6cbeginE,(_ZN34_INTERNAL_02407917_4_k_cu_0320f8284cuda3std6ranges3__45__cpo4prevE - _ZN34_INTERNAL_02407917_4_k_cu_0320f8284cuda3std3__45__cpo6cbeginE)
_ZN34_INTERNAL_02407917_4_k_cu_0320f8284cuda3std3__45__cpo6cbeginE:
	.zero		1
	.type		_ZN34_INTERNAL_02407917_4_k_cu_0320f8284cuda3std6ranges3__45__cpo4prevE,@object
	.size		_ZN34_INTERNAL_02407917_4_k_cu_0320f8284cuda3std6ranges3__45__cpo4prevE,(_ZN34_INTERNAL_02407917_4_k_cu_0320f8284cuda3std6ranges3__45__cpo9iter_moveE - _ZN34_INTERNAL_02407917_4_k_cu_0320f8284cuda3std6ranges3__45__cpo4prevE)
_ZN34_INTERNAL_02407917_4_k_cu_0320f8284cuda3std6ranges3__45__cpo4prevE:
	.zero		1
	.type		_ZN34_INTERNAL_02407917_4_k_cu_0320f8284cuda3std6ranges3__45__cpo9iter_moveE,@object
	.size		_ZN34_INTERNAL_02407917_4_k_cu_0320f8284cuda3std6ranges3__45__cpo9iter_moveE,(_ZN34_INTERNAL_02407917_4_k_cu_0320f8284cuda3std3__45__cpo7crbeginE - _ZN34_INTERNAL_02407917_4_k_cu_0320f8284cuda3std6ranges3__45__cpo9iter_moveE)
_ZN34_INTERNAL_02407917_4_k_cu_0320f8284cuda3std6ranges3__45__cpo9iter_moveE:
	.zero		1
	.type		_ZN34_INTERNAL_02407917_4_k_cu_0320f8284cuda3std3__45__cpo7crbeginE,@object
	.size		_ZN34_INTERNAL_02407917_4_k_cu_0320f8284cuda3std3__45__cpo7crbeginE,(_ZN34_INTERNAL_02407917_4_k_cu_0320f8284cuda3std6ranges3__45__cpo5ssizeE - _ZN34_INTERNAL_02407917_4_k_cu_0320f8284cuda3std3__45__cpo7crbeginE)
_ZN34_INTERNAL_02407917_4_k_cu_0320f8284cuda3std3__45__cpo7crbeginE:
	.zero		1
	.type		_ZN34_INTERNAL_02407917_4_k_cu_0320f8284cuda3std6ranges3__45__cpo5ssizeE,@object
	.size		_ZN34_INTERNAL_02407917_4_k_cu_0320f8284cuda3std6ranges3__45__cpo5ssizeE,(_ZN34_INTERNAL_02407917_4_k_cu_0320f8284cuda3std6ranges3__45__cpo4cendE - _ZN34_INTERNAL_02407917_4_k_cu_0320f8284cuda3std6ranges3__45__cpo5ssizeE)
_ZN34_INTERNAL_02407917_4_k_cu_0320f8284cuda3std6ranges3__45__cpo5ssizeE:
	.zero		1
	.type		_ZN34_INTERNAL_02407917_4_k_cu_0320f8284cuda3std6ranges3__45__cpo4cendE,@object
	.size		_ZN34_INTERNAL_02407917_4_k_cu_0320f8284cuda3std6ranges3__45__cpo4cendE,(_ZN34_INTERNAL_02407917_4_k_cu_0320f8284cuda3std3__45__cpo5beginE - _ZN34_INTERNAL_02407917_4_k_cu_0320f8284cuda3std6ranges3__45__cpo4cendE)
_ZN34_INTERNAL_02407917_4_k_cu_0320f8284cuda3std6ranges3__45__cpo4cendE:
	.zero		1
	.type		_ZN34_INTERNAL_02407917_4_k_cu_0320f8284cuda3std3__45__cpo5beginE,@object
	.size		_ZN34_INTERNAL_02407917_4_k_cu_0320f8284cuda3std3__45__cpo5beginE,(_ZN34_INTERNAL_02407917_4_k_cu_0320f8284cuda3std6ranges3__45__cpo9iter_swapE - _ZN34_INTERNAL_02407917_4_k_cu_0320f8284cuda3std3__45__cpo5beginE)
_ZN34_INTERNAL_02407917_4_k_cu_0320f8284cuda3std3__45__cpo5beginE:
	.zero		1
	.type		_ZN34_INTERNAL_02407917_4_k_cu_0320f8284cuda3std6ranges3__45__cpo9iter_swapE,@object
	.size		_ZN34_INTERNAL_02407917_4_k_cu_0320f8284cuda3std6ranges3__45__cpo9iter_swapE,(_ZN34_INTERNAL_02407917_4_k_cu_0320f8284cuda3std3__419piecewise_constructE - _ZN34_INTERNAL_02407917_4_k_cu_0320f8284cuda3std6ranges3__45__cpo9iter_swapE)
_ZN34_INTERNAL_02407917_4_k_cu_0320f8284cuda3std6ranges3__45__cpo9iter_swapE:
	.zero		1
	.type		_ZN34_INTERNAL_02407917_4_k_cu_0320f8284cuda3std3__419piecewise_constructE,@object
	.size		_ZN34_INTERNAL_02407917_4_k_cu_0320f8284cuda3std3__419piecewise_constructE,(_ZN34_INTERNAL_02407917_4_k_cu_0320f8284cuda3std3__45__cpo6rbeginE - _ZN34_INTERNAL_02407917_4_k_cu_0320f8284cuda3std3__419piecewise_constructE)
_ZN34_INTERNAL_02407917_4_k_cu_0320f8284cuda3std3__419piecewise_constructE:
	.zero		1
	.type		_ZN34_INTERNAL_02407917_4_k_cu_0320f8284cuda3std3__45__cpo6rbeginE,@object
	.size		_ZN34_INTERNAL_02407917_4_k_cu_0320f8284cuda3std3__45__cpo6rbeginE,(_ZN34_INTERNAL_02407917_4_k_cu_0320f8284cuda3std6ranges3__45__cpo5cdataE - _ZN34_INTERNAL_02407917_4_k_cu_0320f8284cuda3std3__45__cpo6rbeginE)
_ZN34_INTERNAL_02407917_4_k_cu_0320f8284cuda3std3__45__cpo6rbeginE:
	.zero		1
	.type		_ZN34_INTERNAL_02407917_4_k_cu_0320f8284cuda3std6ranges3__45__cpo5cdataE,@object
	.size		_ZN34_INTERNAL_02407917_4_k_cu_0320f8284cuda3std6ranges3__45__cpo5cdataE,(_ZN34_INTERNAL_02407917_4_k_cu_0320f8284cuda3std6ranges3__45__cpo3endE - _ZN34_INTERNAL_02407917_4_k_cu_0320f8284cuda3std6ranges3__45__cpo5cdataE)
_ZN34_INTERNAL_02407917_4_k_cu_0320f8284cuda3std6ranges3__45__cpo5cdataE:
	.zero		1
	.type		_ZN34_INTERNAL_02407917_4_k_cu_0320f8284cuda3std6ranges3__45__cpo3endE,@object
	.size		_ZN34_INTERNAL_02407917_4_k_cu_0320f8284cuda3std6ranges3__45__cpo3endE,(_ZN34_INTERNAL_02407917_4_k_cu_0320f8284cuda3std3__45__cpo4cendE - _ZN34_INTERNAL_02407917_4_k_cu_0320f8284cuda3std6ranges3__45__cpo3endE)
_ZN34_INTERNAL_02407917_4_k_cu_0320f8284cuda3std6ranges3__45__cpo3endE:
	.zero		1
	.type		_ZN34_INTERNAL_02407917_4_k_cu_0320f8284cuda3std3__45__cpo4cendE,@object
	.size		_ZN34_INTERNAL_02407917_4_k_cu_0320f8284cuda3std3__45__cpo4cendE,(_ZN34_INTERNAL_02407917_4_k_cu_0320f8284cuda3std6ranges3__45__cpo4dataE - _ZN34_INTERNAL_02407917_4_k_cu_0320f8284cuda3std3__45__cpo4cendE)
_ZN34_INTERNAL_02407917_4_k_cu_0320f8284cuda3std3__45__cpo4cendE:
	.zero		1
	.type		_ZN34_INTERNAL_02407917_4_k_cu_0320f8284cuda3std6ranges3__45__cpo4dataE,@object
	.size		_ZN34_INTERNAL_02407917_4_k_cu_0320f8284cuda3std6ranges3__45__cpo4dataE,(_ZN34_INTERNAL_02407917_4_k_cu_0320f8284cuda3std6ranges3__45__cpo5beginE - _ZN34_INTERNAL_02407917_4_k_cu_0320f8284cuda3std6ranges3__45__cpo4dataE)
_ZN34_INTERNAL_02407917_4_k_cu_0320f8284cuda3std6ranges3__45__cpo4dataE:
	.zero		1
	.type		_ZN34_INTERNAL_02407917_4_k_cu_0320f8284cuda3std6ranges3__45__cpo5beginE,@object
	.size		_ZN34_INTERNAL_02407917_4_k_cu_0320f8284cuda3std6ranges3__45__cpo5beginE,(_ZN34_INTERNAL_02407917_4_k_cu_0320f8284cuda3std3__45__cpo5crendE - _ZN34_INTERNAL_02407917_4_k_cu_0320f8284cuda3std6ranges3__45__cpo5beginE)
_ZN34_INTERNAL_02407917_4_k_cu_0320f8284cuda3std6ranges3__45__cpo5beginE:
	.zero		1
	.type		_ZN34_INTERNAL_02407917_4_k_cu_0320f8284cuda3std3__45__cpo5crendE,@object
	.size		_ZN34_INTERNAL_02407917_4_k_cu_0320f8284cuda3std3__45__cpo5crendE,(_ZN34_INTERNAL_02407917_4_k_cu_0320f8284cuda3std6ranges3__45__cpo8distanceE - _ZN34_INTERNAL_02407917_4_k_cu_0320f8284cuda3std3__45__cpo5crendE)
_ZN34_INTERNAL_02407917_4_k_cu_0320f8284cuda3std3__45__cpo5crendE:
	.zero		1
	.type		_ZN34_INTERNAL_02407917_4_k_cu_0320f8284cuda3std6ranges3__45__cpo8distanceE,@object
	.size		_ZN34_INTERNAL_02407917_4_k_cu_0320f8284cuda3std6ranges3__45__cpo8distanceE,(_ZN34_INTERNAL_02407917_4_k_cu_0320f8284cuda3std6ranges3__45__cpo7advanceE - _ZN34_INTERNAL_02407917_4_k_cu_0320f8284cuda3std6ranges3__45__cpo8distanceE)
_ZN34_INTERNAL_02407917_4_k_cu_0320f8284cuda3std6ranges3__45__cpo8distanceE:
	.zero		1
	.type		_ZN34_INTERNAL_02407917_4_k_cu_0320f8284cuda3std6ranges3__45__cpo7advanceE,@object
	.size		_ZN34_INTERNAL_02407917_4_k_cu_0320f8284cuda3std6ranges3__45__cpo7advanceE,(_ZN34_INTERNAL_02407917_4_k_cu_0320f8284cuda3std3__45__cpo3endE - _ZN34_INTERNAL_02407917_4_k_cu_0320f8284cuda3std6ranges3__45__cpo7advanceE)
_ZN34_INTERNAL_02407917_4_k_cu_0320f8284cuda3std6ranges3__45__cpo7advanceE:
	.zero		1
	.type		_ZN34_INTERNAL_02407917_4_k_cu_0320f8284cuda3std3__45__cpo3endE,@object
	.size		_ZN34_INTERNAL_02407917_4_k_cu_0320f8284cuda3std3__45__cpo3endE,(_ZN34_INTERNAL_02407917_4_k_cu_0320f8284cuda3std6ranges3__45__cpo4nextE - _ZN34_INTERNAL_02407917_4_k_cu_0320f8284cuda3std3__45__cpo3endE)
_ZN34_INTERNAL_02407917_4_k_cu_0320f8284cuda3std3__45__cpo3endE:
	.zero		1
	.type		_ZN34_INTERNAL_02407917_4_k_cu_0320f8284cuda3std6ranges3__45__cpo4nextE,@object
	.size		_ZN34_INTERNAL_02407917_4_k_cu_0320f8284cuda3std6ranges3__45__cpo4nextE,(_ZN34_INTERNAL_02407917_4_k_cu_0320f8284cuda3std6ranges3__45__cpo4swapE - _ZN34_INTERNAL_02407917_4_k_cu_0320f8284cuda3std6ranges3__45__cpo4nextE)
_ZN34_INTERNAL_02407917_4_k_cu_0320f8284cuda3std6ranges3__45__cpo4nextE:
	.zero		1
	.type		_ZN34_INTERNAL_02407917_4_k_cu_0320f8284cuda3std6ranges3__45__cpo4swapE,@object
	.size		_ZN34_INTERNAL_02407917_4_k_cu_0320f8284cuda3std6ranges3__45__cpo4swapE,(_ZN34_INTERNAL_02407917_4_k_cu_0320f8284cuda3std3__45__cpo4rendE - _ZN34_INTERNAL_02407917_4_k_cu_0320f8284cuda3std6ranges3__45__cpo4swapE)
_ZN34_INTERNAL_02407917_4_k_cu_0320f8284cuda3std6ranges3__45__cpo4swapE:
	.zero		1
	.type		_ZN34_INTERNAL_02407917_4_k_cu_0320f8284cuda3std3__45__cpo4rendE,@object
	.size		_ZN34_INTERNAL_02407917_4_k_cu_0320f8284cuda3std3__45__cpo4rendE,(_ZN34_INTERNAL_02407917_4_k_cu_0320f8284cuda3std6ranges3__45__cpo4sizeE - _ZN34_INTERNAL_02407917_4_k_cu_0320f8284cuda3std3__45__cpo4rendE)
_ZN34_INTERNAL_02407917_4_k_cu_0320f8284cuda3std3__45__cpo4rendE:
	.zero		1
	.type		_ZN34_INTERNAL_02407917_4_k_cu_0320f8284cuda3std6ranges3__45__cpo4sizeE,@object
	.size		_ZN34_INTERNAL_02407917_4_k_cu_0320f8284cuda3std6ranges3__45__cpo4sizeE,(_ZN34_INTERNAL_02407917_4_k_cu_0320f8284cuda3std6ranges3__45__cpo6cbeginE - _ZN34_INTERNAL_02407917_4_k_cu_0320f8284cuda3std6ranges3__45__cpo4sizeE)
_ZN34_INTERNAL_02407917_4_k_cu_0320f8284cuda3std6ranges3__45__cpo4sizeE:
	.zero		1
	.type		_ZN34_INTERNAL_02407917_4_k_cu_0320f8284cuda3std6ranges3__45__cpo6cbeginE,@object
	.size		_ZN34_INTERNAL_02407917_4_k_cu_0320f8284cuda3std6ranges3__45__cpo6cbeginE,(.L_13 - _ZN34_INTERNAL_02407917_4_k_cu_0320f8284cuda3std6ranges3__45__cpo6cbeginE)
_ZN34_INTERNAL_02407917_4_k_cu_0320f8284cuda3std6ranges3__45__cpo6cbeginE:
	.zero		1
.L_13:


//--------------------- .nv.constant0._Z11computeGridPPfii --------------------------
	.section	.nv.constant0._Z11computeGridPPfii,"a",@progbits
	.sectionflags	@""
	.align	4
.nv.constant0._Z11computeGridPPfii:
	.zero		912


//--------------------- SYMBOLS --------------------------

	.type		.nv.reservedSmem.offset0,@object
	.size		.nv.reservedSmem.offset0,0x4
